//
// Generated by NVIDIA NVVM Compiler
//
// Compiler Build ID: CL-36424714
// Cuda compilation tools, release 13.0, V13.0.88
// Based on NVVM 20.0.0
//

.version 9.0
.target sm_100
.address_size 64

	// .globl	_Z28matrix_multiplication_kernelPKfS0_Pfiii
// _ZZ28matrix_multiplication_kernelPKfS0_PfiiiE2As has been demoted
// _ZZ28matrix_multiplication_kernelPKfS0_PfiiiE2Bs has been demoted

.visible .entry _Z28matrix_multiplication_kernelPKfS0_Pfiii(
	.param .u64 .ptr .align 1 _Z28matrix_multiplication_kernelPKfS0_Pfiii_param_0,
	.param .u64 .ptr .align 1 _Z28matrix_multiplication_kernelPKfS0_Pfiii_param_1,
	.param .u64 .ptr .align 1 _Z28matrix_multiplication_kernelPKfS0_Pfiii_param_2,
	.param .u32 _Z28matrix_multiplication_kernelPKfS0_Pfiii_param_3,
	.param .u32 _Z28matrix_multiplication_kernelPKfS0_Pfiii_param_4,
	.param .u32 _Z28matrix_multiplication_kernelPKfS0_Pfiii_param_5
)
{
	.reg .pred 	%p<26>;
	.reg .b32 	%r<65>;
	.reg .b32 	%f<181>;
	.reg .b64 	%rd<41>;
	// demoted variable
	.shared .align 4 .b8 _ZZ28matrix_multiplication_kernelPKfS0_PfiiiE2As[1024];
	// demoted variable
	.shared .align 4 .b8 _ZZ28matrix_multiplication_kernelPKfS0_PfiiiE2Bs[1024];
	ld.param.u64 	%rd15, [_Z28matrix_multiplication_kernelPKfS0_Pfiii_param_0];
	ld.param.u64 	%rd16, [_Z28matrix_multiplication_kernelPKfS0_Pfiii_param_1];
	ld.param.u32 	%r23, [_Z28matrix_multiplication_kernelPKfS0_Pfiii_param_3];
	ld.param.u32 	%r24, [_Z28matrix_multiplication_kernelPKfS0_Pfiii_param_4];
	ld.param.u32 	%r25, [_Z28matrix_multiplication_kernelPKfS0_Pfiii_param_5];
	cvta.to.global.u64 	%rd1, %rd16;
	cvta.to.global.u64 	%rd2, %rd15;
	mov.u32 	%r26, %ctaid.y;
	mov.u32 	%r27, %ctaid.x;
	mov.u32 	%r28, %tid.x;
	shr.u32 	%r1, %r28, 4;
	and.b32  	%r2, %r28, 15;
	shl.b32 	%r3, %r26, 4;
	shl.b32 	%r4, %r27, 4;
	setp.lt.s32 	%p1, %r24, 1;
	mov.f32 	%f180, 0f00000000;
	@%p1 bra 	$L__BB0_19;
	mul.lo.s32 	%r30, %r24, %r3;
	mul.wide.u32 	%rd17, %r30, 4;
	add.s64 	%rd38, %rd2, %rd17;
	mul.wide.u32 	%rd18, %r4, 4;
	add.s64 	%rd37, %rd1, %rd18;
	shl.b32 	%r31, %r1, 6;
	mov.u32 	%r32, _ZZ28matrix_multiplication_kernelPKfS0_PfiiiE2As;
	add.s32 	%r5, %r32, %r31;
	shl.b32 	%r33, %r2, 2;
	add.s32 	%r6, %r5, %r33;
	mad.lo.s32 	%r7, %r24, %r1, %r2;
	mov.u32 	%r34, _ZZ28matrix_multiplication_kernelPKfS0_PfiiiE2Bs;
	add.s32 	%r10, %r34, %r33;
	add.s32 	%r8, %r10, %r31;
	mad.lo.s32 	%r9, %r25, %r1, %r2;
	add.s32 	%r11, %r24, -1;
	setp.lt.u32 	%p2, %r24, 17;
	mov.f32 	%f180, 0f00000000;
	mov.b32 	%r64, 0;
	@%p2 bra 	$L__BB0_13;
	shl.b32 	%r36, %r25, 4;
	shr.u32 	%r37, %r11, 4;
	add.s32 	%r38, %r37, 1;
	and.b32  	%r39, %r38, 536870910;
	neg.s32 	%r63, %r39;
	mul.wide.u32 	%rd5, %r36, 8;
	mul.wide.u32 	%rd19, %r36, 4;
	mul.wide.u32 	%rd6, %r9, 4;
	add.s64 	%rd7, %rd19, %rd6;
	mov.f32 	%f180, 0f00000000;
	mov.b32 	%r62, 16;
	add.s32 	%r42, %r4, %r2;
	mov.u32 	%r60, %r2;
	mov.u32 	%r61, %r1;
$L__BB0_3:
	add.s32 	%r40, %r3, %r1;
	setp.ge.u32 	%p3, %r40, %r23;
	setp.ge.u32 	%p4, %r60, %r24;
	mov.f32 	%f172, 0f00000000;
	or.pred  	%p5, %p3, %p4;
	@%p5 bra 	$L__BB0_5;
	mul.wide.u32 	%rd20, %r7, 4;
	add.s64 	%rd21, %rd38, %rd20;
	ld.global.f32 	%f172, [%rd21];
$L__BB0_5:
	setp.ge.u32 	%p6, %r42, %r25;
	st.shared.f32 	[%r6], %f172;
	setp.ge.u32 	%p7, %r61, %r24;
	mov.f32 	%f173, 0f00000000;
	or.pred  	%p8, %p7, %p6;
	@%p8 bra 	$L__BB0_7;
	add.s64 	%rd22, %rd37, %rd6;
	ld.global.f32 	%f173, [%rd22];
$L__BB0_7:
	add.s32 	%r43, %r3, %r1;
	setp.ge.u32 	%p9, %r43, %r23;
	st.shared.f32 	[%r8], %f173;
	bar.sync 	0;
	ld.shared.f32 	%f27, [%r5];
	ld.shared.f32 	%f28, [%r10];
	fma.rn.f32 	%f29, %f27, %f28, %f180;
	ld.shared.f32 	%f30, [%r5+4];
	ld.shared.f32 	%f31, [%r10+64];
	fma.rn.f32 	%f32, %f30, %f31, %f29;
	ld.shared.f32 	%f33, [%r5+8];
	ld.shared.f32 	%f34, [%r10+128];
	fma.rn.f32 	%f35, %f33, %f34, %f32;
	ld.shared.f32 	%f36, [%r5+12];
	ld.shared.f32 	%f37, [%r10+192];
	fma.rn.f32 	%f38, %f36, %f37, %f35;
	ld.shared.f32 	%f39, [%r5+16];
	ld.shared.f32 	%f40, [%r10+256];
	fma.rn.f32 	%f41, %f39, %f40, %f38;
	ld.shared.f32 	%f42, [%r5+20];
	ld.shared.f32 	%f43, [%r10+320];
	fma.rn.f32 	%f44, %f42, %f43, %f41;
	ld.shared.f32 	%f45, [%r5+24];
	ld.shared.f32 	%f46, [%r10+384];
	fma.rn.f32 	%f47, %f45, %f46, %f44;
	ld.shared.f32 	%f48, [%r5+28];
	ld.shared.f32 	%f49, [%r10+448];
	fma.rn.f32 	%f50, %f48, %f49, %f47;
	ld.shared.f32 	%f51, [%r5+32];
	ld.shared.f32 	%f52, [%r10+512];
	fma.rn.f32 	%f53, %f51, %f52, %f50;
	ld.shared.f32 	%f54, [%r5+36];
	ld.shared.f32 	%f55, [%r10+576];
	fma.rn.f32 	%f56, %f54, %f55, %f53;
	ld.shared.f32 	%f57, [%r5+40];
	ld.shared.f32 	%f58, [%r10+640];
	fma.rn.f32 	%f59, %f57, %f58, %f56;
	ld.shared.f32 	%f60, [%r5+44];
	ld.shared.f32 	%f61, [%r10+704];
	fma.rn.f32 	%f62, %f60, %f61, %f59;
	ld.shared.f32 	%f63, [%r5+48];
	ld.shared.f32 	%f64, [%r10+768];
	fma.rn.f32 	%f65, %f63, %f64, %f62;
	ld.shared.f32 	%f66, [%r5+52];
	ld.shared.f32 	%f67, [%r10+832];
	fma.rn.f32 	%f68, %f66, %f67, %f65;
	ld.shared.f32 	%f69, [%r5+56];
	ld.shared.f32 	%f70, [%r10+896];
	fma.rn.f32 	%f71, %f69, %f70, %f68;
	ld.shared.f32 	%f72, [%r5+60];
	ld.shared.f32 	%f73, [%r10+960];
	fma.rn.f32 	%f6, %f72, %f73, %f71;
	bar.sync 	0;
	add.s32 	%r44, %r60, 16;
	setp.ge.u32 	%p10, %r44, %r24;
	mov.f32 	%f174, 0f00000000;
	or.pred  	%p11, %p9, %p10;
	@%p11 bra 	$L__BB0_9;
	mul.wide.u32 	%rd23, %r7, 4;
	add.s64 	%rd24, %rd38, %rd23;
	ld.global.f32 	%f174, [%rd24+64];
$L__BB0_9:
	st.shared.f32 	[%r6], %f174;
	add.s32 	%r47, %r61, 16;
	setp.ge.u32 	%p13, %r47, %r24;
	mov.f32 	%f175, 0f00000000;
	or.pred  	%p14, %p13, %p6;
	@%p14 bra 	$L__BB0_11;
	add.s64 	%rd25, %rd37, %rd7;
	ld.global.f32 	%f175, [%rd25];
$L__BB0_11:
	st.shared.f32 	[%r8], %f175;
	bar.sync 	0;
	ld.shared.f32 	%f75, [%r5];
	ld.shared.f32 	%f76, [%r10];
	fma.rn.f32 	%f77, %f75, %f76, %f6;
	ld.shared.f32 	%f78, [%r5+4];
	ld.shared.f32 	%f79, [%r10+64];
	fma.rn.f32 	%f80, %f78, %f79, %f77;
	ld.shared.f32 	%f81, [%r5+8];
	ld.shared.f32 	%f82, [%r10+128];
	fma.rn.f32 	%f83, %f81, %f82, %f80;
	ld.shared.f32 	%f84, [%r5+12];
	ld.shared.f32 	%f85, [%r10+192];
	fma.rn.f32 	%f86, %f84, %f85, %f83;
	ld.shared.f32 	%f87, [%r5+16];
	ld.shared.f32 	%f88, [%r10+256];
	fma.rn.f32 	%f89, %f87, %f88, %f86;
	ld.shared.f32 	%f90, [%r5+20];
	ld.shared.f32 	%f91, [%r10+320];
	fma.rn.f32 	%f92, %f90, %f91, %f89;
	ld.shared.f32 	%f93, [%r5+24];
	ld.shared.f32 	%f94, [%r10+384];
	fma.rn.f32 	%f95, %f93, %f94, %f92;
	ld.shared.f32 	%f96, [%r5+28];
	ld.shared.f32 	%f97, [%r10+448];
	fma.rn.f32 	%f98, %f96, %f97, %f95;
	ld.shared.f32 	%f99, [%r5+32];
	ld.shared.f32 	%f100, [%r10+512];
	fma.rn.f32 	%f101, %f99, %f100, %f98;
	ld.shared.f32 	%f102, [%r5+36];
	ld.shared.f32 	%f103, [%r10+576];
	fma.rn.f32 	%f104, %f102, %f103, %f101;
	ld.shared.f32 	%f105, [%r5+40];
	ld.shared.f32 	%f106, [%r10+640];
	fma.rn.f32 	%f107, %f105, %f106, %f104;
	ld.shared.f32 	%f108, [%r5+44];
	ld.shared.f32 	%f109, [%r10+704];
	fma.rn.f32 	%f110, %f108, %f109, %f107;
	ld.shared.f32 	%f111, [%r5+48];
	ld.shared.f32 	%f112, [%r10+768];
	fma.rn.f32 	%f113, %f111, %f112, %f110;
	ld.shared.f32 	%f114, [%r5+52];
	ld.shared.f32 	%f115, [%r10+832];
	fma.rn.f32 	%f116, %f114, %f115, %f113;
	ld.shared.f32 	%f117, [%r5+56];
	ld.shared.f32 	%f118, [%r10+896];
	fma.rn.f32 	%f119, %f117, %f118, %f116;
	ld.shared.f32 	%f120, [%r5+60];
	ld.shared.f32 	%f121, [%r10+960];
	fma.rn.f32 	%f180, %f120, %f121, %f119;
	bar.sync 	0;
	add.s64 	%rd38, %rd38, 128;
	add.s32 	%r63, %r63, 2;
	add.s64 	%rd37, %rd37, %rd5;
	add.s32 	%r62, %r62, 32;
	add.s32 	%r61, %r61, 32;
	add.s32 	%r60, %r60, 32;
	setp.ne.s32 	%p15, %r63, 0;
	@%p15 bra 	$L__BB0_3;
	add.s32 	%r64, %r62, -16;
$L__BB0_13:
	and.b32  	%r48, %r11, 16;
	setp.ne.s32 	%p16, %r48, 0;
	@%p16 bra 	$L__BB0_19;
	add.s32 	%r49, %r3, %r1;
	setp.ge.u32 	%p17, %r49, %r23;
	add.s32 	%r51, %r64, %r2;
	setp.ge.u32 	%p18, %r51, %r24;
	mov.f32 	%f178, 0f00000000;
	or.pred  	%p19, %p17, %p18;
	@%p19 bra 	$L__BB0_16;
	mul.wide.u32 	%rd26, %r7, 4;
	add.s64 	%rd27, %rd38, %rd26;
	ld.global.f32 	%f178, [%rd27];
$L__BB0_16:
	add.s32 	%r53, %r4, %r2;
	setp.ge.u32 	%p20, %r53, %r25;
	st.shared.f32 	[%r6], %f178;
	add.s32 	%r54, %r64, %r1;
	setp.ge.u32 	%p21, %r54, %r24;
	mov.f32 	%f179, 0f00000000;
	or.pred  	%p22, %p21, %p20;
	@%p22 bra 	$L__BB0_18;
	mul.wide.u32 	%rd28, %r9, 4;
	add.s64 	%rd29, %rd37, %rd28;
	ld.global.f32 	%f179, [%rd29];
$L__BB0_18:
	st.shared.f32 	[%r8], %f179;
	bar.sync 	0;
	ld.shared.f32 	%f124, [%r5];
	ld.shared.f32 	%f125, [%r10];
	fma.rn.f32 	%f126, %f124, %f125, %f180;
	ld.shared.f32 	%f127, [%r5+4];
	ld.shared.f32 	%f128, [%r10+64];
	fma.rn.f32 	%f129, %f127, %f128, %f126;
	ld.shared.f32 	%f130, [%r5+8];
	ld.shared.f32 	%f131, [%r10+128];
	fma.rn.f32 	%f132, %f130, %f131, %f129;
	ld.shared.f32 	%f133, [%r5+12];
	ld.shared.f32 	%f134, [%r10+192];
	fma.rn.f32 	%f135, %f133, %f134, %f132;
	ld.shared.f32 	%f136, [%r5+16];
	ld.shared.f32 	%f137, [%r10+256];
	fma.rn.f32 	%f138, %f136, %f137, %f135;
	ld.shared.f32 	%f139, [%r5+20];
	ld.shared.f32 	%f140, [%r10+320];
	fma.rn.f32 	%f141, %f139, %f140, %f138;
	ld.shared.f32 	%f142, [%r5+24];
	ld.shared.f32 	%f143, [%r10+384];
	fma.rn.f32 	%f144, %f142, %f143, %f141;
	ld.shared.f32 	%f145, [%r5+28];
	ld.shared.f32 	%f146, [%r10+448];
	fma.rn.f32 	%f147, %f145, %f146, %f144;
	ld.shared.f32 	%f148, [%r5+32];
	ld.shared.f32 	%f149, [%r10+512];
	fma.rn.f32 	%f150, %f148, %f149, %f147;
	ld.shared.f32 	%f151, [%r5+36];
	ld.shared.f32 	%f152, [%r10+576];
	fma.rn.f32 	%f153, %f151, %f152, %f150;
	ld.shared.f32 	%f154, [%r5+40];
	ld.shared.f32 	%f155, [%r10+640];
	fma.rn.f32 	%f156, %f154, %f155, %f153;
	ld.shared.f32 	%f157, [%r5+44];
	ld.shared.f32 	%f158, [%r10+704];
	fma.rn.f32 	%f159, %f157, %f158, %f156;
	ld.shared.f32 	%f160, [%r5+48];
	ld.shared.f32 	%f161, [%r10+768];
	fma.rn.f32 	%f162, %f160, %f161, %f159;
	ld.shared.f32 	%f163, [%r5+52];
	ld.shared.f32 	%f164, [%r10+832];
	fma.rn.f32 	%f165, %f163, %f164, %f162;
	ld.shared.f32 	%f166, [%r5+56];
	ld.shared.f32 	%f167, [%r10+896];
	fma.rn.f32 	%f168, %f166, %f167, %f165;
	ld.shared.f32 	%f169, [%r5+60];
	ld.shared.f32 	%f170, [%r10+960];
	fma.rn.f32 	%f180, %f169, %f170, %f168;
	bar.sync 	0;
$L__BB0_19:
	add.s32 	%r55, %r3, %r1;
	setp.ge.u32 	%p23, %r55, %r23;
	add.s32 	%r57, %r4, %r2;
	setp.ge.u32 	%p24, %r57, %r25;
	or.pred  	%p25, %p23, %p24;
	@%p25 bra 	$L__BB0_21;
	ld.param.u64 	%rd36, [_Z28matrix_multiplication_kernelPKfS0_Pfiii_param_2];
	mad.lo.s32 	%r58, %r25, %r1, %r2;
	cvt.u64.u32 	%rd30, %r58;
	mad.lo.s32 	%r59, %r25, %r3, %r4;
	cvt.u64.u32 	%rd31, %r59;
	add.s64 	%rd32, %rd31, %rd30;
	cvta.to.global.u64 	%rd33, %rd36;
	shl.b64 	%rd34, %rd32, 2;
	add.s64 	%rd35, %rd33, %rd34;
	st.global.f32 	[%rd35], %f180;
$L__BB0_21:
	ret;

}


// ===== COMPILED SASS (sm_100) =====

	.target	sm_100

	.elftype	@"ET_EXEC"


//--------------------- .note.nv.tkinfo           --------------------------
	.section	.note.nv.tkinfo,"",@"SHT_NOTE"
	.sectionflags	@"SHF_NOTE_NV_TKINFO"
	.tkinfo
        /*0018*/ 	.word	0x00000002
        /*0030*/ 	.string	""
        /*0030*/ 	.string	"ptxas"
        /*0030*/ 	.string	"Cuda compilation tools, release 13.0, V13.0.88"
        /*0030*/ 	.string	"Build cuda_13.0.r13.0/compiler.36424714_0"
        /*0030*/ 	.string	"-arch sm_100 -m 64 "



//--------------------- .note.nv.cuinfo           --------------------------
	.section	.note.nv.cuinfo,"",@"SHT_NOTE"
	.sectionflags	@"SHF_NOTE_NV_CUINFO"
        /*0018*/ 	.short	0x0002
        /*001a*/ 	.short	0x0064
        /*001c*/ 	.short	0x0082
	.zero		2


//--------------------- .nv.info                  --------------------------
	.section	.nv.info,"",@"SHT_CUDA_INFO"
	.align	4


	//----- nvinfo : EIATTR_REGCOUNT
	.align		4
        /*0000*/ 	.byte	0x04, 0x2f
        /*0002*/ 	.short	(.L_1 - .L_0)
	.align		4
.L_0:
        /*0004*/ 	.word	index@(_Z28matrix_multiplication_kernelPKfS0_Pfiii)
        /*0008*/ 	.word	0x00000020


	//----- nvinfo : EIATTR_FRAME_SIZE
	.align		4
.L_1:
        /*000c*/ 	.byte	0x04, 0x11
        /*000e*/ 	.short	(.L_3 - .L_2)
	.align		4
.L_2:
        /*0010*/ 	.word	index@(_Z28matrix_multiplication_kernelPKfS0_Pfiii)
        /*0014*/ 	.word	0x00000000


	//----- nvinfo : EIATTR_MIN_STACK_SIZE
	.align		4
.L_3:
        /*0018*/ 	.byte	0x04, 0x12
        /*001a*/ 	.short	(.L_5 - .L_4)
	.align		4
.L_4:
        /*001c*/ 	.word	index@(_Z28matrix_multiplication_kernelPKfS0_Pfiii)
        /*0020*/ 	.word	0x00000000
.L_5:


//--------------------- .nv.compat                --------------------------
	.section	.nv.compat,"",@"SHT_CUDA_COMPAT_INFO"
	.align	4
        /*0000*/ 	.byte	0x02, 0x09, 0x00, 0x00, 0x02, 0x02, 0x01, 0x00, 0x02, 0x05, 0x05, 0x00, 0x03, 0x07, 0x01, 0x01
        /*0010*/ 	.byte	0x02, 0x03, 0x00, 0x00, 0x02, 0x06, 0x01, 0x00, 0x04, 0x0b, 0x08, 0x00, 0x09, 0x00, 0x00, 0x00
        /*0020*/ 	.byte	0x00, 0x00, 0x00, 0x00


//--------------------- .nv.info._Z28matrix_multiplication_kernelPKfS0_Pfiii --------------------------
	.section	.nv.info._Z28matrix_multiplication_kernelPKfS0_Pfiii,"",@"SHT_CUDA_INFO"
	.sectionflags	@""
	.align	4


	//----- nvinfo : EIATTR_CUDA_API_VERSION
	.align		4
        /*0000*/ 	.byte	0x04, 0x37
        /*0002*/ 	.short	(.L_7 - .L_6)
.L_6:
        /*0004*/ 	.word	0x00000082


	//----- nvinfo : EIATTR_KPARAM_INFO
	.align		4
.L_7:
        /*0008*/ 	.byte	0x04, 0x17
        /*000a*/ 	.short	(.L_9 - .L_8)
.L_8:
        /*000c*/ 	.word	0x00000000
        /*0010*/ 	.short	0x0005
        /*0012*/ 	.short	0x0020
        /*0014*/ 	.byte	0x00, 0xf0, 0x11, 0x00


	//----- nvinfo : EIATTR_KPARAM_INFO
	.align		4
.L_9:
        /*0018*/ 	.byte	0x04, 0x17
        /*001a*/ 	.short	(.L_11 - .L_10)
.L_10:
        /*001c*/ 	.word	0x00000000
        /*0020*/ 	.short	0x0004
        /*0022*/ 	.short	0x001c
        /*0024*/ 	.byte	0x00, 0xf0, 0x11, 0x00


	//----- nvinfo : EIATTR_KPARAM_INFO
	.align		4
.L_11:
        /*0028*/ 	.byte	0x04, 0x17
        /*002a*/ 	.short	(.L_13 - .L_12)
.L_12:
        /*002c*/ 	.word	0x00000000
        /*0030*/ 	.short	0x0003
        /*0032*/ 	.short	0x0018
        /*0034*/ 	.byte	0x00, 0xf0, 0x11, 0x00


	//----- nvinfo : EIATTR_KPARAM_INFO
	.align		4
.L_13:
        /*0038*/ 	.byte	0x04, 0x17
        /*003a*/ 	.short	(.L_15 - .L_14)
.L_14:
        /*003c*/ 	.word	0x00000000
        /*0040*/ 	.short	0x0002
        /*0042*/ 	.short	0x0010
        /*0044*/ 	.byte	0x00, 0xf5, 0x21, 0x00


	//----- nvinfo : EIATTR_KPARAM_INFO
	.align		4
.L_15:
        /*0048*/ 	.byte	0x04, 0x17
        /*004a*/ 	.short	(.L_17 - .L_16)
.L_16:
        /*004c*/ 	.word	0x00000000
        /*0050*/ 	.short	0x0001
        /*0052*/ 	.short	0x0008
        /*0054*/ 	.byte	0x00, 0xf5, 0x21, 0x00


	//----- nvinfo : EIATTR_KPARAM_INFO
	.align		4
.L_17:
        /*0058*/ 	.byte	0x04, 0x17
        /*005a*/ 	.short	(.L_19 - .L_18)
.L_18:
        /*005c*/ 	.word	0x00000000
        /*0060*/ 	.short	0x0000
        /*0062*/ 	.short	0x0000
        /*0064*/ 	.byte	0x00, 0xf5, 0x21, 0x00


	//----- nvinfo : EIATTR_SPARSE_MMA_MASK
	.align		4
.L_19:
        /*0068*/ 	.byte	0x03, 0x50
        /*006a*/ 	.short	0x0000


	//----- nvinfo : EIATTR_MAXREG_COUNT
	.align		4
        /*006c*/ 	.byte	0x03, 0x1b
        /*006e*/ 	.short	0x00ff


	//----- nvinfo : EIATTR_NUM_BARRIERS
	.align		4
        /*0070*/ 	.byte	0x02, 0x4c
        /*0072*/ 	.byte	0x01
	.zero		1


	//----- nvinfo : EIATTR_MERCURY_ISA_VERSION
	.align		4
        /*0074*/ 	.byte	0x03, 0x5f
        /*0076*/ 	.short	0x0101


	//----- nvinfo : EIATTR_VRC_CTA_INIT_COUNT
	.align		4
        /*0078*/ 	.byte	0x02, 0x4a
	.zero		1
	.zero		1


	//----- nvinfo : EIATTR_EXIT_INSTR_OFFSETS
	.align		4
        /*007c*/ 	.byte	0x04, 0x1c
        /*007e*/ 	.short	(.L_21 - .L_20)


	//   ....[0]....
.L_20:
        /*0080*/ 	.word	0x00000e80


	//   ....[1]....
        /*0084*/ 	.word	0x00000f10


	//----- nvinfo : EIATTR_CBANK_PARAM_SIZE
	.align		4
.L_21:
        /*0088*/ 	.byte	0x03, 0x19
        /*008a*/ 	.short	0x0024


	//----- nvinfo : EIATTR_PARAM_CBANK
	.align		4
        /*008c*/ 	.byte	0x04, 0x0a
        /*008e*/ 	.short	(.L_23 - .L_22)
	.align		4
.L_22:
        /*0090*/ 	.word	index@(.nv.constant0._Z28matrix_multiplication_kernelPKfS0_Pfiii)
        /*0094*/ 	.short	0x0380
        /*0096*/ 	.short	0x0024


	//----- nvinfo : EIATTR_SW_WAR
	.align		4
.L_23:
        /*0098*/ 	.byte	0x04, 0x36
        /*009a*/ 	.short	(.L_25 - .L_24)
.L_24:
        /*009c*/ 	.word	0x00000008
.L_25:


//--------------------- .nv.callgraph             --------------------------
	.section	.nv.callgraph,"",@"SHT_CUDA_CALLGRAPH"
	.align	4
	.sectionentsize	8
	.align		4
        /*0000*/ 	.word	0x00000000
	.align		4
        /*0004*/ 	.word	0xffffffff
	.align		4
        /*0008*/ 	.word	0x00000000
	.align		4
        /*000c*/ 	.word	0xfffffffe
	.align		4
        /*0010*/ 	.word	0x00000000
	.align		4
        /*0014*/ 	.word	0xfffffffd
	.align		4
        /*0018*/ 	.word	0x00000000
	.align		4
        /*001c*/ 	.word	0xfffffffc


//--------------------- .text._Z28matrix_multiplication_kernelPKfS0_Pfiii --------------------------
	.section	.text._Z28matrix_multiplication_kernelPKfS0_Pfiii,"ax",@progbits
	.align	128
        .global         _Z28matrix_multiplication_kernelPKfS0_Pfiii
        .type           _Z28matrix_multiplication_kernelPKfS0_Pfiii,@function
        .size           _Z28matrix_multiplication_kernelPKfS0_Pfiii,(.L_x_4 - _Z28matrix_multiplication_kernelPKfS0_Pfiii)
        .other          _Z28matrix_multiplication_kernelPKfS0_Pfiii,@"STO_CUDA_ENTRY STV_DEFAULT"
_Z28matrix_multiplication_kernelPKfS0_Pfiii:
.text._Z28matrix_multiplication_kernelPKfS0_Pfiii:
[----:B------:R-:W-:Y:S01]  /*0000*/  LDC R1, c[0x0][0x37c] ;  /* 0x0000df00ff017b82 */ /* 0x000fe20000000800 */
[----:B------:R-:W0:Y:S01]  /*0010*/  S2R R3, SR_TID.X ;  /* 0x0000000000037919 */ /* 0x000e220000002100 */
[----:B------:R-:W1:Y:S06]  /*0020*/  LDCU UR13, c[0x0][0x39c] ;  /* 0x00007380ff0d77ac */ /* 0x000e6c0008000800 */
[----:B------:R-:W2:Y:S01]  /*0030*/  S2UR UR8, SR_CTAID.Y ;  /* 0x00000000000879c3 */ /* 0x000ea20000002600 */
[----:B------:R-:W-:Y:S01]  /*0040*/  HFMA2 R21, -RZ, RZ, 0, 0 ;  /* 0x00000000ff157431 */ /* 0x000fe200000001ff */
[----:B------:R-:W3:Y:S06]  /*0050*/  LDCU.64 UR16, c[0x0][0x358] ;  /* 0x00006b00ff1077ac */ /* 0x000eec0008000a00 */
[----:B------:R-:W4:Y:S01]  /*0060*/  S2UR UR9, SR_CTAID.X ;  /* 0x00000000000979c3 */ /* 0x000f220000002500 */
[----:B-1----:R-:W-:-:S02]  /*0070*/  UISETP.GE.AND UP0, UPT, UR13, 0x1, UPT ;  /* 0x000000010d00788c */ /* 0x002fc4000bf06270 */
[----:B--2---:R-:W-:Y:S01]  /*0080*/  USHF.L.U32 UR8, UR8, 0x4, URZ ;  /* 0x0000000408087899 */ /* 0x004fe200080006ff */
[----:B0-----:R-:W-:Y:S02]  /*0090*/  SHF.R.U32.HI R0, RZ, 0x4, R3 ;  /* 0x00000004ff007819 */ /* 0x001fe40000011603 */
[----:B------:R-:W-:Y:S01]  /*00a0*/  LOP3.LUT R3, R3, 0xf, RZ, 0xc0, !PT ;  /* 0x0000000f03037812 */ /* 0x000fe200078ec0ff */
[----:B----4-:R-:W-:-:S03]  /*00b0*/  USHF.L.U32 UR9, UR9, 0x4, URZ ;  /* 0x0000000409097899 */ /* 0x010fc600080006ff */
[----:B---3--:R-:W-:Y:S09]  /*00c0*/  BRA.U !UP0, `(.L_x_0) ;  /* 0x0000000d08547547 */ /* 0x008ff2000b800000 */
[----:B------:R-:W0:Y:S01]  /*00d0*/  LDCU.128 UR4, c[0x0][0x380] ;  /* 0x00007000ff0477ac */ /* 0x000e220008000c00 */
[----:B------:R-:W1:Y:S01]  /*00e0*/  S2UR UR12, SR_CgaCtaId ;  /* 0x00000000000c79c3 */ /* 0x000e620000008800 */
[----:B------:R-:W-:Y:S01]  /*00f0*/  IMAD R18, R0, UR13, R3 ;  /* 0x0000000d00127c24 */ /* 0x000fe2000f8e0203 */
[----:B------:R-:W-:Y:S01]  /*0100*/  MOV R21, RZ ;  /* 0x000000ff00157202 */ /* 0x000fe20000000f00 */
[----:B------:R-:W-:Y:S02]  /*0110*/  UIMAD UR10, UR8, UR13, URZ ;  /* 0x0000000d080a72a4 */ /* 0x000fe4000f8e02ff */
[----:B------:R-:W-:Y:S02]  /*0120*/  UISETP.GE.U32.AND UP0, UPT, UR13, 0x11, UPT ;  /* 0x000000110d00788c */ /* 0x000fe4000bf06070 */
[----:B------:R-:W-:Y:S01]  /*0130*/  UIADD3 UR14, UPT, UPT, UR13, -0x1, URZ ;  /* 0xffffffff0d0e7890 */ /* 0x000fe2000fffe0ff */
[----:B------:R-:W2:Y:S01]  /*0140*/  LDC R7, c[0x0][0x3a0] ;  /* 0x0000e800ff077b82 */ /* 0x000ea20000000800 */
[----:B0-----:R-:W-:-:S02]  /*0150*/  UIMAD.WIDE.U32 UR4, UR10, 0x4, UR4 ;  /* 0x000000040a0478a5 */ /* 0x001fc4000f8e0004 */
[----:B------:R-:W-:Y:S01]  /*0160*/  UIMAD.WIDE.U32 UR6, UR9, 0x4, UR6 ;  /* 0x00000004090678a5 */ /* 0x000fe2000f8e0006 */
[----:B------:R-:W-:Y:S02]  /*0170*/  UMOV UR10, 0x400 ;  /* 0x00000400000a7882 */ /* 0x000fe40000000000 */
[----:B------:R-:W-:Y:S01]  /*0180*/  UIADD3 UR11, UPT, UPT, UR10, 0x400, URZ ;  /* 0x000004000a0b7890 */ /* 0x000fe2000fffe0ff */
[----:B------:R-:W-:Y:S01]  /*0190*/  MOV R5, UR5 ;  /* 0x0000000500057c02 */ /* 0x000fe20008000f00 */
[----:B-1----:R-:W-:Y:S01]  /*01a0*/  ULEA UR10, UR12, UR10, 0x18 ;  /* 0x0000000a0c0a7291 */ /* 0x002fe2000f8ec0ff */
[----:B------:R-:W-:Y:S01]  /*01b0*/  MOV R23, UR5 ;  /* 0x0000000500177c02 */ /* 0x000fe20008000f00 */
[----:B------:R-:W-:Y:S01]  /*01c0*/  ULEA UR11, UR12, UR11, 0x18 ;  /* 0x0000000b0c0b7291 */ /* 0x000fe2000f8ec0ff */
[----:B------:R-:W-:Y:S02]  /*01d0*/  MOV R23, R5 ;  /* 0x0000000500177202 */ /* 0x000fe40000000f00 */
[----:B------:R-:W-:-:S02]  /*01e0*/  MOV R24, UR6 ;  /* 0x0000000600187c02 */ /* 0x000fc40008000f00 */
[C---:B------:R-:W-:Y:S01]  /*01f0*/  LEA R2, R0.reuse, UR10, 0x6 ;  /* 0x0000000a00027c11 */ /* 0x040fe2000f8e30ff */
[C---:B--2---:R-:W-:Y:S01]  /*0200*/  IMAD R15, R0.reuse, R7, R3 ;  /* 0x00000007000f7224 */ /* 0x044fe200078e0203 */
[C---:B------:R-:W-:Y:S02]  /*0210*/  LEA R17, R3.reuse, UR11, 0x2 ;  /* 0x0000000b03117c11 */ /* 0x040fe4000f8e10ff */
[----:B------:R-:W-:Y:S02]  /*0220*/  MOV R25, UR7 ;  /* 0x0000000700197c02 */ /* 0x000fe40008000f00 */
[----:B------:R-:W-:Y:S02]  /*0230*/  LEA R19, R3, R2, 0x2 ;  /* 0x0000000203137211 */ /* 0x000fe400078e10ff */
[----:B------:R-:W-:Y:S02]  /*0240*/  LEA R16, R0, R17, 0x6 ;  /* 0x0000001100107211 */ /* 0x000fe400078e30ff */
[----:B------:R-:W-:-:S02]  /*0250*/  MOV R22, UR4 ;  /* 0x0000000400167c02 */ /* 0x000fc40008000f00 */
[----:B------:R-:W-:Y:S01]  /*0260*/  MOV R4, UR4 ;  /* 0x0000000400047c02 */ /* 0x000fe20008000f00 */
[----:B------:R-:W-:Y:S01]  /*0270*/  UMOV UR4, URZ ;  /* 0x000000ff00047c82 */ /* 0x000fe20008000000 */
[----:B------:R-:W-:Y:S05]  /*0280*/  BRA.U !UP0, `(.L_x_1) ;  /* 0x0000000908007547 */ /* 0x000fea000b800000 */
[----:B------:R-:W-:Y:S01]  /*0290*/  ULEA.HI UR4, UR14, 0x1, URZ, 0x1c ;  /* 0x000000010e047891 */ /* 0x000fe2000f8fe0ff */
[----:B------:R-:W-:Y:S01]  /*02a0*/  IADD3 R4, PT, PT, R3, UR9, RZ ;  /* 0x0000000903047c10 */ /* 0x000fe2000fffe0ff */
[----:B------:R-:W0:Y:S01]  /*02b0*/  LDCU.64 UR12, c[0x0][0x398] ;  /* 0x00007300ff0c77ac */ /* 0x000e220008000a00 */
[----:B------:R-:W-:Y:S02]  /*02c0*/  SHF.L.U32 R14, R7, 0x4, RZ ;  /* 0x00000004070e7819 */ /* 0x000fe400000006ff */
[----:B------:R-:W-:Y:S01]  /*02d0*/  ISETP.GE.U32.AND P1, PT, R4, R7, PT ;  /* 0x000000070400720c */ /* 0x000fe20003f26070 */
[----:B------:R-:W-:Y:S01]  /*02e0*/  ULOP3.LUT UR4, UR4, 0x1ffffffe, URZ, 0xc0, !UPT ;  /* 0x1ffffffe04047892 */ /* 0x000fe2000f8ec0ff */
[----:B------:R-:W-:Y:S01]  /*02f0*/  MOV R21, RZ ;  /* 0x000000ff00157202 */ /* 0x000fe20000000f00 */
[----:B------:R-:W-:Y:S01]  /*0300*/  UMOV UR5, 0x10 ;  /* 0x0000001000057882 */ /* 0x000fe20000000000 */
[----:B------:R-:W-:Y:S01]  /*0310*/  MOV R13, R3 ;  /* 0x00000003000d7202 */ /* 0x000fe20000000f00 */
[----:B------:R-:W-:Y:S01]  /*0320*/  UIADD3 UR4, UPT, UPT, -UR4, URZ, URZ ;  /* 0x000000ff04047290 */ /* 0x000fe2000fffe1ff */
[----:B------:R-:W-:-:S02]  /*0330*/  MOV R12, R0 ;  /* 0x00000000000c7202 */ /* 0x000fc40000000f00 */
[----:B------:R-:W-:-:S09]  /*0340*/  IADD3 R20, PT, PT, R0, UR8, RZ ;  /* 0x0000000800147c10 */ /* 0x000fd2000fffe0ff */
.L_x_2:
[----:B0-----:R-:W-:Y:S01]  /*0350*/  ISETP.GE.U32.AND P0, PT, R13, UR13, PT ;  /* 0x0000000d0d007c0c */ /* 0x001fe2000bf06070 */
[----:B------:R-:W-:Y:S01]  /*0360*/  IMAD.WIDE.U32 R4, R15, 0x4, RZ ;  /* 0x000000040f047825 */ /* 0x000fe200078e00ff */
[----:B------:R-:W-:Y:S02]  /*0370*/  ISETP.GE.U32.OR P2, PT, R12, UR13, P1 ;  /* 0x0000000d0c007c0c */ /* 0x000fe40008f46470 */
[----:B------:R-:W-:Y:S01]  /*0380*/  ISETP.GE.U32.OR P0, PT, R20, UR12, P0 ;  /* 0x0000000c14007c0c */ /* 0x000fe20008706470 */
[----:B------:R-:W-:Y:S01]  /*0390*/  HFMA2 R20, -RZ, RZ, 0, 0 ;  /* 0x00000000ff147431 */ /* 0x000fe200000001ff */
[----:B------:R-:W-:-:S09]  /*03a0*/  MOV R29, RZ ;  /* 0x000000ff001d7202 */ /* 0x000fd20000000f00 */
[----:B------:R-:W-:Y:S02]  /*03b0*/  @!P2 IADD3 R4, P3, PT, R4, R24, RZ ;  /* 0x000000180404a210 */ /* 0x000fe40007f7e0ff */
[----:B------:R-:W-:Y:S02]  /*03c0*/  @!P0 IMAD.WIDE.U32 R6, R18, 0x4, R22 ;  /* 0x0000000412068825 */ /* 0x000fe400078e0016 */
[----:B------:R-:W-:-:S03]  /*03d0*/  @!P2 IADD3.X R5, PT, PT, R5, R25, RZ, P3, !PT ;  /* 0x000000190505a210 */ /* 0x000fc60001ffe4ff */
[----:B------:R-:W2:Y:S04]  /*03e0*/  @!P0 LDG.E R20, desc[UR16][R6.64] ;  /* 0x0000001006148981 */ /* 0x000ea8000c1e1900 */
[----:B------:R-:W3:Y:S04]  /*03f0*/  @!P2 LDG.E R29, desc[UR16][R4.64] ;  /* 0x00000010041da981 */ /* 0x000ee8000c1e1900 */
[----:B--2---:R-:W-:Y:S04]  /*0400*/  STS [R19], R20 ;  /* 0x0000001413007388 */ /* 0x004fe80000000800 */
[----:B---3--:R-:W-:Y:S01]  /*0410*/  STS [R16], R29 ;  /* 0x0000001d10007388 */ /* 0x008fe20000000800 */
[----:B------:R-:W-:Y:S06]  /*0420*/  BAR.SYNC.DEFER_BLOCKING 0x0 ;  /* 0x0000000000007b1d */ /* 0x000fec0000010000 */
[----:B------:R-:W-:Y:S04]  /*0430*/  LDS R26, [R17] ;  /* 0x00000000111a7984 */ /* 0x000fe80000000800 */
[----:B------:R-:W0:Y:S04]  /*0440*/  LDS.128 R8, [R2] ;  /* 0x0000000002087984 */ /* 0x000e280000000c00 */
[----:B------:R-:W1:Y:S04]  /*0450*/  LDS R28, [R17+0x40] ;  /* 0x00004000111c7984 */ /* 0x000e680000000800 */
[----:B------:R-:W2:Y:S04]  /*0460*/  LDS R27, [R17+0x80] ;  /* 0x00008000111b7984 */ /* 0x000ea80000000800 */
[----:B------:R-:W-:Y:S04]  /*0470*/  LDS.128 R4, [R2+0x10] ;  /* 0x0000100002047984 */ /* 0x000fe80000000c00 */
[----:B------:R-:W-:Y:S01]  /*0480*/  LDS R20, [R17+0x140] ;  /* 0x0001400011147984 */ /* 0x000fe20000000800 */
[----:B0-----:R-:W-:-:S03]  /*0490*/  FFMA R26, R8, R26, R21 ;  /* 0x0000001a081a7223 */ /* 0x001fc60000000015 */
[----:B------:R-:W0:Y:S01]  /*04a0*/  LDS R8, [R17+0xc0] ;  /* 0x0000c00011087984 */ /* 0x000e220000000800 */
[----:B-1----:R-:W-:-:S03]  /*04b0*/  FFMA R26, R28, R9, R26 ;  /* 0x000000091c1a7223 */ /* 0x002fc6000000001a */
[----:B------:R-:W1:Y:S01]  /*04c0*/  LDS R9, [R17+0x100] ;  /* 0x0001000011097984 */ /* 0x000e620000000800 */
[----:B--2---:R-:W-:-:S03]  /*04d0*/  FFMA R27, R27, R10, R26 ;  /* 0x0000000a1b1b7223 */ /* 0x004fc6000000001a */
[----:B------:R-:W2:Y:S01]  /*04e0*/  LDS R21, [R17+0x180] ;  /* 0x0001800011157984 */ /* 0x000ea20000000800 */
[----:B0-----:R-:W-:-:S03]  /*04f0*/  FFMA R11, R8, R11, R27 ;  /* 0x0000000b080b7223 */ /* 0x001fc6000000001b */
[----:B------:R-:W-:Y:S01]  /*0500*/  LDS R27, [R17+0x300] ;  /* 0x00030000111b7984 */ /* 0x000fe20000000800 */
[----:B-1----:R-:W-:-:S03]  /*0510*/  FFMA R9, R4, R9, R11 ;  /* 0x0000000904097223 */ /* 0x002fc6000000000b */
[----:B------:R-:W0:Y:S01]  /*0520*/  LDS R4, [R17+0x1c0] ;  /* 0x0001c00011047984 */ /* 0x000e220000000800 */
[----:B------:R-:W-:-:S03]  /*0530*/  FFMA R26, R20, R5, R9 ;  /* 0x00000005141a7223 */ /* 0x000fc60000000009 */
[----:B------:R-:W-:Y:S01]  /*0540*/  LDS R5, [R17+0x200] ;  /* 0x0002000011057984 */ /* 0x000fe20000000800 */
[----:B--2---:R-:W-:-:S03]  /*0550*/  FFMA R21, R21, R6, R26 ;  /* 0x0000000615157223 */ /* 0x004fc6000000001a */
[----:B------:R-:W1:Y:S04]  /*0560*/  LDS.128 R8, [R2+0x20] ;  /* 0x0000200002087984 */ /* 0x000e680000000c00 */
[----:B------:R-:W2:Y:S01]  /*0570*/  LDS R20, [R17+0x240] ;  /* 0x0002400011147984 */ /* 0x000ea20000000800 */
[----:B0-----:R-:W-:-:S03]  /*0580*/  FFMA R7, R4, R7, R21 ;  /* 0x0000000704077223 */ /* 0x001fc60000000015 */
[----:B------:R-:W0:Y:S01]  /*0590*/  LDS R21, [R17+0x280] ;  /* 0x0002800011157984 */ /* 0x000e220000000800 */
[----:B-1----:R-:W-:-:S03]  /*05a0*/  FFMA R5, R8, R5, R7 ;  /* 0x0000000508057223 */ /* 0x002fc60000000007 */
[----:B------:R-:W1:Y:S01]  /*05b0*/  LDS R8, [R17+0x2c0] ;  /* 0x0002c00011087984 */ /* 0x000e620000000800 */
[----:B--2---:R-:W-:Y:S01]  /*05c0*/  FFMA R26, R20, R9, R5 ;  /* 0x00000009141a7223 */ /* 0x004fe20000000005 */
[----:B------:R-:W-:Y:S02]  /*05d0*/  IADD3 R9, PT, PT, R13, 0x10, RZ ;  /* 0x000000100d097810 */ /* 0x000fe40007ffe0ff */
[----:B------:R-:W2:Y:S01]  /*05e0*/  LDS.128 R4, [R2+0x30] ;  /* 0x0000300002047984 */ /* 0x000ea20000000c00 */
[----:B------:R-:W-:Y:S02]  /*05f0*/  IADD3 R20, PT, PT, R0, UR8, RZ ;  /* 0x0000000800147c10 */ /* 0x000fe4000fffe0ff */
[----:B------:R-:W-:-:S04]  /*0600*/  ISETP.GE.U32.AND P0, PT, R9, UR13, PT ;  /* 0x0000000d09007c0c */ /* 0x000fc8000bf06070 */
[----:B------:R-:W-:Y:S01]  /*0610*/  ISETP.GE.U32.OR P0, PT, R20, UR12, P0 ;  /* 0x0000000c14007c0c */ /* 0x000fe20008706470 */
[----:B0-----:R-:W-:Y:S02]  /*0620*/  FFMA R21, R21, R10, R26 ;  /* 0x0000000a15157223 */ /* 0x001fe4000000001a */
[----:B------:R-:W0:Y:S02]  /*0630*/  LDS R26, [R17+0x340] ;  /* 0x00034000111a7984 */ /* 0x000e240000000800 */
[----:B-1----:R-:W-:Y:S01]  /*0640*/  FFMA R11, R8, R11, R21 ;  /* 0x0000000b080b7223 */ /* 0x002fe20000000015 */
[----:B------:R-:W-:Y:S01]  /*0650*/  HFMA2 R8, -RZ, RZ, 0, 0 ;  /* 0x00000000ff087431 */ /* 0x000fe200000001ff */
[----:B------:R-:W1:Y:S02]  /*0660*/  LDS R21, [R17+0x380] ;  /* 0x0003800011157984 */ /* 0x000e640000000800 */
[----:B--2---:R-:W-:-:S04]  /*0670*/  FFMA R27, R4, R27, R11 ;  /* 0x0000001b041b7223 */ /* 0x004fc8000000000b */
[----:B------:R-:W-:Y:S01]  /*0680*/  @!P0 IMAD.WIDE.U32 R10, R18, 0x4, R22 ;  /* 0x00000004120a8825 */ /* 0x000fe200078e0016 */
[----:B------:R-:W2:Y:S01]  /*0690*/  LDS R4, [R17+0x3c0] ;  /* 0x0003c00011047984 */ /* 0x000ea20000000800 */
[----:B------:R-:W-:Y:S06]  /*06a0*/  BAR.SYNC.DEFER_BLOCKING 0x0 ;  /* 0x0000000000007b1d */ /* 0x000fec0000010000 */
[----:B------:R-:W3:Y:S01]  /*06b0*/  @!P0 LDG.E R8, desc[UR16][R10.64+0x40] ;  /* 0x000040100a088981 */ /* 0x000ee2000c1e1900 */
[----:B------:R-:W-:-:S04]  /*06c0*/  IADD3 R9, PT, PT, R12, 0x10, RZ ;  /* 0x000000100c097810 */ /* 0x000fc80007ffe0ff */
[----:B------:R-:W-:Y:S01]  /*06d0*/  ISETP.GE.U32.OR P0, PT, R9, UR13, P1 ;  /* 0x0000000d09007c0c */ /* 0x000fe20008f06470 */
[----:B---3--:R3:W-:Y:S02]  /*06e0*/  STS [R19], R8 ;  /* 0x0000000813007388 */ /* 0x0087e40000000800 */
[----:B---3--:R-:W-:-:S04]  /*06f0*/  IMAD.WIDE.U32 R8, R15, 0x4, RZ ;  /* 0x000000040f087825 */ /* 0x008fc800078e00ff */
[----:B------:R-:W-:-:S06]  /*0700*/  IMAD.WIDE.U32 R8, R14, 0x4, R8 ;  /* 0x000000040e087825 */ /* 0x000fcc00078e0008 */
[----:B------:R-:W-:-:S04]  /*0710*/  @!P0 IADD3 R28, P2, PT, R8, R24, RZ ;  /* 0x00000018081c8210 */ /* 0x000fc80007f5e0ff */
[----:B------:R-:W-:Y:S02]  /*0720*/  @!P0 IADD3.X R29, PT, PT, R9, R25, RZ, P2, !PT ;  /* 0x00000019091d8210 */ /* 0x000fe400017fe4ff */
[----:B------:R-:W-:-:S06]  /*0730*/  MOV R9, RZ ;  /* 0x000000ff00097202 */ /* 0x000fcc0000000f00 */
[----:B------:R-:W3:Y:S01]  /*0740*/  @!P0 LDG.E R9, desc[UR16][R28.64] ;  /* 0x000000101c098981 */ /* 0x000ee2000c1e1900 */
[----:B0-----:R-:W-:Y:S01]  /*0750*/  FFMA R26, R26, R5, R27 ;  /* 0x000000051a1a7223 */ /* 0x001fe2000000001b */
[----:B------:R-:W-:Y:S01]  /*0760*/  UIADD3 UR4, UPT, UPT, UR4, 0x2, URZ ;  /* 0x0000000204047890 */ /* 0x000fe2000fffe0ff */
[----:B------:R-:W-:Y:S01]  /*0770*/  IADD3 R22, P0, PT, R22, 0x80, RZ ;  /* 0x0000008016167810 */ /* 0x000fe20007f1e0ff */
[----:B------:R-:W-:-:S04]  /*0780*/  IMAD.WIDE.U32 R24, R14, 0x8, R24 ;  /* 0x000000080e187825 */ /* 0x000fc800078e0018 */
[----:B-1----:R-:W-:Y:S01]  /*0790*/  FFMA R27, R21, R6, R26 ;  /* 0x00000006151b7223 */ /* 0x002fe2000000001a */
[----:B------:R-:W-:Y:S01]  /*07a0*/  UISETP.NE.AND UP0, UPT, UR4, URZ, UPT ;  /* 0x000000ff0400728c */ /* 0x000fe2000bf05270 */
[----:B------:R-:W-:Y:S01]  /*07b0*/  IADD3.X R23, PT, PT, RZ, R23, RZ, P0, !PT ;  /* 0x00000017ff177210 */ /* 0x000fe200007fe4ff */
[----:B------:R-:W-:Y:S01]  /*07c0*/  UIADD3 UR5, UPT, UPT, UR5, 0x20, URZ ;  /* 0x0000002005057890 */ /* 0x000fe2000fffe0ff */
[----:B--2---:R-:W-:Y:S01]  /*07d0*/  FFMA R7, R4, R7, R27 ;  /* 0x0000000704077223 */ /* 0x004fe2000000001b */
[----:B------:R-:W-:Y:S02]  /*07e0*/  IADD3 R12, PT, PT, R12, 0x20, RZ ;  /* 0x000000200c0c7810 */ /* 0x000fe40007ffe0ff */
[----:B------:R-:W-:Y:S01]  /*07f0*/  IADD3 R13, PT, PT, R13, 0x20, RZ ;  /* 0x000000200d0d7810 */ /* 0x000fe20007ffe0ff */
[----:B---3--:R-:W-:Y:S01]  /*0800*/  STS [R16], R9 ;  /* 0x0000000910007388 */ /* 0x008fe20000000800 */
[----:B------:R-:W-:Y:S06]  /*0810*/  BAR.SYNC.DEFER_BLOCKING 0x0 ;  /* 0x0000000000007b1d */ /* 0x000fec0000010000 */
[----:B------:R-:W-:Y:S04]  /*0820*/  LDS R5, [R17] ;  /* 0x0000000011057984 */ /* 0x000fe80000000800 */
[----:B------:R-:W0:Y:S04]  /*0830*/  LDS.128 R8, [R2] ;  /* 0x0000000002087984 */ /* 0x000e280000000c00 */
[----:B------:R-:W1:Y:S04]  /*0840*/  LDS R6, [R17+0x40] ;  /* 0x0000400011067984 */ /* 0x000e680000000800 */
[----:B------:R-:W2:Y:S04]  /*0850*/  LDS R21, [R17+0x80] ;  /* 0x0000800011157984 */ /* 0x000ea80000000800 */
[----:B------:R-:W3:Y:S04]  /*0860*/  LDS R26, [R17+0xc0] ;  /* 0x0000c000111a7984 */ /* 0x000ee80000000800 */
[----:B------:R-:W-:Y:S01]  /*0870*/  LDS R29, [R17+0x140] ;  /* 0x00014000111d7984 */ /* 0x000fe20000000800 */
[----:B0-----:R-:W-:-:S04]  /*0880*/  FFMA R8, R8, R5, R7 ;  /* 0x0000000508087223 */ /* 0x001fc80000000007 */
[----:B-1----:R-:W-:Y:S02]  /*0890*/  FFMA R6, R6, R9, R8 ;  /* 0x0000000906067223 */ /* 0x002fe40000000008 */
[----:B------:R-:W-:Y:S02]  /*08a0*/  LDS R9, [R17+0x100] ;  /* 0x0001000011097984 */ /* 0x000fe40000000800 */
[----:B--2---:R-:W-:Y:S02]  /*08b0*/  FFMA R27, R21, R10, R6 ;  /* 0x0000000a151b7223 */ /* 0x004fe40000000006 */
[----:B------:R-:W0:Y:S02]  /*08c0*/  LDS.128 R4, [R2+0x10] ;  /* 0x0000100002047984 */ /* 0x000e240000000c00 */
[----:B---3--:R-:W-:Y:S02]  /*08d0*/  FFMA R11, R26, R11, R27 ;  /* 0x0000000b1a0b7223 */ /* 0x008fe4000000001b */
[----:B------:R-:W1:Y:S04]  /*08e0*/  LDS R21, [R17+0x180] ;  /* 0x0001800011157984 */ /* 0x000e680000000800 */
[----:B------:R-:W2:Y:S04]  /*08f0*/  LDS R26, [R17+0x1c0] ;  /* 0x0001c000111a7984 */ /* 0x000ea80000000800 */
[----:B------:R-:W-:Y:S01]  /*0900*/  LDS R27, [R17+0x240] ;  /* 0x00024000111b7984 */ /* 0x000fe20000000800 */
[----:B0-----:R-:W-:-:S03]  /*0910*/  FFMA R4, R4, R9, R11 ;  /* 0x0000000904047223 */ /* 0x001fc6000000000b */
[----:B------:R-:W-:Y:S01]  /*0920*/  LDS.128 R8, [R2+0x20] ;  /* 0x0000200002087984 */ /* 0x000fe20000000c00 */
[----:B------:R-:W-:-:S03]  /*0930*/  FFMA R4, R29, R5, R4 ;  /* 0x000000051d047223 */ /* 0x000fc60000000004 */
[----:B------:R-:W0:Y:S01]  /*0940*/  LDS R5, [R17+0x200] ;  /* 0x0002000011057984 */ /* 0x000e220000000800 */
[----:B-1----:R-:W-:-:S04]  /*0950*/  FFMA R21, R21, R6, R4 ;  /* 0x0000000615157223 */ /* 0x002fc80000000004 */
[----:B--2---:R-:W-:Y:S02]  /*0960*/  FFMA R7, R26, R7, R21 ;  /* 0x000000071a077223 */ /* 0x004fe40000000015 */
[----:B------:R-:W1:Y:S04]  /*0970*/  LDS R21, [R17+0x280] ;  /* 0x0002800011157984 */ /* 0x000e680000000800 */
[----:B------:R-:W2:Y:S01]  /*0980*/  LDS R26, [R17+0x2c0] ;  /* 0x0002c000111a7984 */ /* 0x000ea20000000800 */
[----:B0-----:R-:W-:-:S03]  /*0990*/  FFMA R8, R8, R5, R7 ;  /* 0x0000000508087223 */ /* 0x001fc60000000007 */
[----:B------:R-:W-:Y:S01]  /*09a0*/  LDS.128 R4, [R2+0x30] ;  /* 0x0000300002047984 */ /* 0x000fe20000000c00 */
[----:B------:R-:W-:-:S03]  /*09b0*/  FFMA R8, R27, R9, R8 ;  /* 0x000000091b087223 */ /* 0x000fc60000000008 */
[----:B------:R-:W0:Y:S01]  /*09c0*/  LDS R9, [R17+0x300] ;  /* 0x0003000011097984 */ /* 0x000e220000000800 */
[----:B-1----:R-:W-:-:S03]  /*09d0*/  FFMA R21, R21, R10, R8 ;  /* 0x0000000a15157223 */ /* 0x002fc60000000008 */
[----:B------:R-:W1:Y:S01]  /*09e0*/  LDS R27, [R17+0x340] ;  /* 0x00034000111b7984 */ /* 0x000e620000000800 */
[----:B--2---:R-:W-:-:S03]  /*09f0*/  FFMA R11, R26, R11, R21 ;  /* 0x0000000b1a0b7223 */ /* 0x004fc60000000015 */
[----:B------:R-:W2:Y:S04]  /*0a00*/  LDS R10, [R17+0x380] ;  /* 0x00038000110a7984 */ /* 0x000ea80000000800 */
[----:B------:R-:W3:Y:S01]  /*0a10*/  LDS R8, [R17+0x3c0] ;  /* 0x0003c00011087984 */ /* 0x000ee20000000800 */
[----:B0-----:R-:W-:-:S04]  /*0a20*/  FFMA R4, R4, R9, R11 ;  /* 0x0000000904047223 */ /* 0x001fc8000000000b */
[----:B-1----:R-:W-:-:S04]  /*0a30*/  FFMA R5, R27, R5, R4 ;  /* 0x000000051b057223 */ /* 0x002fc80000000004 */
[----:B--2---:R-:W-:-:S04]  /*0a40*/  FFMA R5, R10, R6, R5 ;  /* 0x000000060a057223 */ /* 0x004fc80000000005 */
[----:B---3--:R-:W-:Y:S01]  /*0a50*/  FFMA R21, R8, R7, R5 ;  /* 0x0000000708157223 */ /* 0x008fe20000000005 */
[----:B------:R-:W-:Y:S06]  /*0a60*/  BAR.SYNC.DEFER_BLOCKING 0x0 ;  /* 0x0000000000007b1d */ /* 0x000fec0000010000 */
[----:B------:R-:W-:Y:S05]  /*0a70*/  BRA.U UP0, `(.L_x_2) ;  /* 0xfffffff900347547 */ /* 0x000fea000b83ffff */
[----:B------:R-:W-:-:S12]  /*0a80*/  UIADD3 UR4, UPT, UPT, UR5, -0x10, URZ ;  /* 0xfffffff005047890 */ /* 0x000fd8000fffe0ff */
.L_x_1:
[----:B------:R-:W-:-:S09]  /*0a90*/  ULOP3.LUT UP0, URZ, UR14, 0x10, URZ, 0xc0, !UPT ;  /* 0x000000100eff7892 */ /* 0x000fd2000f80c0ff */
[----:B------:R-:W-:Y:S05]  /*0aa0*/  BRA.U UP0, `(.L_x_0) ;  /* 0x0000000100dc7547 */ /* 0x000fea000b800000 */
[----:B------:R-:W0:Y:S01]  /*0ab0*/  LDCU UR6, c[0x0][0x3a0] ;  /* 0x00007400ff0677ac */ /* 0x000e220008000800 */
[C---:B------:R-:W-:Y:S02]  /*0ac0*/  IADD3 R4, PT, PT, R3.reuse, UR4, RZ ;  /* 0x0000000403047c10 */ /* 0x040fe4000fffe0ff */
[----:B------:R-:W-:Y:S01]  /*0ad0*/  IADD3 R5, PT, PT, R3, UR9, RZ ;  /* 0x0000000903057c10 */ /* 0x000fe2000fffe0ff */
[----:B------:R-:W1:Y:S01]  /*0ae0*/  LDCU UR5, c[0x0][0x398] ;  /* 0x00007300ff0577ac */ /* 0x000e620008000800 */
[----:B------:R-:W-:Y:S02]  /*0af0*/  ISETP.GE.U32.AND P0, PT, R4, UR13, PT ;  /* 0x0000000d04007c0c */ /* 0x000fe4000bf06070 */
[C---:B------:R-:W-:Y:S02]  /*0b00*/  IADD3 R4, PT, PT, R0.reuse, UR4, RZ ;  /* 0x0000000400047c10 */ /* 0x040fe4000fffe0ff */
[----:B0-----:R-:W-:Y:S02]  /*0b10*/  ISETP.GE.U32.AND P1, PT, R5, UR6, PT ;  /* 0x0000000605007c0c */ /* 0x001fe4000bf26070 */
[----:B------:R-:W-:-:S02]  /*0b20*/  IADD3 R5, PT, PT, R0, UR8, RZ ;  /* 0x0000000800057c10 */ /* 0x000fc4000fffe0ff */
[----:B------:R-:W-:Y:S02]  /*0b30*/  ISETP.GE.U32.OR P1, PT, R4, UR13, P1 ;  /* 0x0000000d04007c0c */ /* 0x000fe40008f26470 */
[----:B-1----:R-:W-:-:S11]  /*0b40*/  ISETP.GE.U32.OR P0, PT, R5, UR5, P0 ;  /* 0x0000000505007c0c */ /* 0x002fd60008706470 */
[----:B------:R-:W-:Y:S01]  /*0b50*/  @!P1 IMAD.WIDE.U32 R12, R15, 0x4, R24 ;  /* 0x000000040f0c9825 */ /* 0x000fe200078e0018 */
[----:B------:R-:W-:-:S03]  /*0b60*/  CS2R R14, SRZ ;  /* 0x00000000000e7805 */ /* 0x000fc6000001ff00 */
[----:B------:R-:W-:-:S03]  /*0b70*/  @!P0 IMAD.WIDE.U32 R8, R18, 0x4, R22 ;  /* 0x0000000412088825 */ /* 0x000fc600078e0016 */
[----:B------:R-:W2:Y:S04]  /*0b80*/  @!P1 LDG.E R15, desc[UR16][R12.64] ;  /* 0x000000100c0f9981 */ /* 0x000ea8000c1e1900 */
[----:B------:R-:W3:Y:S04]  /*0b90*/  @!P0 LDG.E R14, desc[UR16][R8.64] ;  /* 0x00000010080e8981 */ /* 0x000ee8000c1e1900 */
[----:B---3--:R-:W-:Y:S04]  /*0ba0*/  STS [R19], R14 ;  /* 0x0000000e13007388 */ /* 0x008fe80000000800 */
[----:B--2---:R-:W-:Y:S01]  /*0bb0*/  STS [R16], R15 ;  /* 0x0000000f10007388 */ /* 0x004fe20000000800 */
[----:B------:R-:W-:Y:S06]  /*0bc0*/  BAR.SYNC.DEFER_BLOCKING 0x0 ;  /* 0x0000000000007b1d */ /* 0x000fec0000010000 */
[----:B------:R-:W-:Y:S04]  /*0bd0*/  LDS R20, [R17] ;  /* 0x0000000011147984 */ /* 0x000fe80000000800 */
[----:B------:R-:W0:Y:S04]  /*0be0*/  LDS.128 R4, [R2] ;  /* 0x0000000002047984 */ /* 0x000e280000000c00 */
[----:B------:R-:W1:Y:S04]  /*0bf0*/  LDS R25, [R17+0x40] ;  /* 0x0000400011197984 */ /* 0x000e680000000800 */
[----:B------:R-:W2:Y:S04]  /*0c00*/  LDS R27, [R17+0x80] ;  /* 0x00008000111b7984 */ /* 0x000ea80000000800 */
[----:B------:R-:W3:Y:S04]  /*0c10*/  LDS R24, [R17+0xc0] ;  /* 0x0000c00011187984 */ /* 0x000ee80000000800 */
[----:B------:R-:W-:Y:S04]  /*0c20*/  LDS R23, [R17+0x100] ;  /* 0x0001000011177984 */ /* 0x000fe80000000800 */
[----:B------:R-:W4:Y:S04]  /*0c30*/  LDS.128 R8, [R2+0x10] ;  /* 0x0000100002087984 */ /* 0x000f280000000c00 */
[----:B------:R-:W5:Y:S04]  /*0c40*/  LDS R18, [R17+0x140] ;  /* 0x0001400011127984 */ /* 0x000f680000000800 */
[----:B------:R-:W5:Y:S04]  /*0c50*/  LDS R19, [R17+0x180] ;  /* 0x0001800011137984 */ /* 0x000f680000000800 */
[----:B------:R-:W5:Y:S04]  /*0c60*/  LDS R16, [R17+0x1c0] ;  /* 0x0001c00011107984 */ /* 0x000f680000000800 */
[----:B------:R-:W-:Y:S01]  /*0c70*/  LDS.128 R12, [R2+0x20] ;  /* 0x00002000020c7984 */ /* 0x000fe20000000c00 */
[----:B0-----:R-:W-:-:S03]  /*0c80*/  FFMA R4, R4, R20, R21 ;  /* 0x0000001404047223 */ /* 0x001fc60000000015 */
[----:B------:R-:W-:Y:S04]  /*0c90*/  LDS R22, [R17+0x2c0] ;  /* 0x0002c00011167984 */ /* 0x000fe80000000800 */
[----:B------:R-:W0:Y:S01]  /*0ca0*/  LDS R21, [R17+0x200] ;  /* 0x0002000011157984 */ /* 0x000e220000000800 */
[----:B-1----:R-:W-:-:S03]  /*0cb0*/  FFMA R4, R25, R5, R4 ;  /* 0x0000000519047223 */ /* 0x002fc60000000004 */
[----:B------:R-:W1:Y:S01]  /*0cc0*/  LDS R20, [R17+0x240] ;  /* 0x0002400011147984 */ /* 0x000e620000000800 */
[----:B--2---:R-:W-:-:S03]  /*0cd0*/  FFMA R27, R27, R6, R4 ;  /* 0x000000061b1b7223 */ /* 0x004fc60000000004 */
[----:B------:R-:W2:Y:S01]  /*0ce0*/  LDS R25, [R17+0x280] ;  /* 0x0002800011197984 */ /* 0x000ea20000000800 */
[----:B---3--:R-:W-:-:S03]  /*0cf0*/  FFMA R29, R24, R7, R27 ;  /* 0x00000007181d7223 */ /* 0x008fc6000000001b */
[----:B------:R-:W-:Y:S04]  /*0d00*/  LDS R27, [R17+0x300] ;  /* 0x00030000111b7984 */ /* 0x000fe80000000800 */
[----:B------:R-:W3:Y:S01]  /*0d10*/  LDS.128 R4, [R2+0x30] ;  /* 0x0000300002047984 */ /* 0x000ee20000000c00 */
[----:B----4-:R-:W-:-:S03]  /*0d20*/  FFMA R29, R8, R23, R29 ;  /* 0x00000017081d7223 */ /* 0x010fc6000000001d */
[----:B------:R-:W4:Y:S04]  /*0d30*/  LDS R24, [R17+0x340] ;  /* 0x0003400011187984 */ /* 0x000f280000000800 */
[----:B------:R-:W4:Y:S01]  /*0d40*/  LDS R23, [R17+0x380] ;  /* 0x0003800011177984 */ /* 0x000f220000000800 */
[----:B-----5:R-:W-:-:S03]  /*0d50*/  FFMA R18, R18, R9, R29 ;  /* 0x0000000912127223 */ /* 0x020fc6000000001d */
[----:B------:R-:W5:Y:S01]  /*0d60*/  LDS R8, [R17+0x3c0] ;  /* 0x0003c00011087984 */ /* 0x000f620000000800 */
[----:B------:R-:W-:-:S04]  /*0d70*/  FFMA R19, R19, R10, R18 ;  /* 0x0000000a13137223 */ /* 0x000fc80000000012 */
[----:B------:R-:W-:-:S04]  /*0d80*/  FFMA R11, R16, R11, R19 ;  /* 0x0000000b100b7223 */ /* 0x000fc80000000013 */
[----:B0-----:R-:W-:-:S04]  /*0d90*/  FFMA R11, R12, R21, R11 ;  /* 0x000000150c0b7223 */ /* 0x001fc8000000000b */
[----:B-1----:R-:W-:-:S04]  /*0da0*/  FFMA R20, R20, R13, R11 ;  /* 0x0000000d14147223 */ /* 0x002fc8000000000b */
[----:B--2---:R-:W-:-:S04]  /*0db0*/  FFMA R25, R25, R14, R20 ;  /* 0x0000000e19197223 */ /* 0x004fc80000000014 */
[----:B------:R-:W-:-:S04]  /*0dc0*/  FFMA R15, R22, R15, R25 ;  /* 0x0000000f160f7223 */ /* 0x000fc80000000019 */
[----:B---3--:R-:W-:-:S04]  /*0dd0*/  FFMA R15, R4, R27, R15 ;  /* 0x0000001b040f7223 */ /* 0x008fc8000000000f */
[----:B----4-:R-:W-:-:S04]  /*0de0*/  FFMA R24, R24, R5, R15 ;  /* 0x0000000518187223 */ /* 0x010fc8000000000f */
[----:B------:R-:W-:-:S04]  /*0df0*/  FFMA R23, R23, R6, R24 ;  /* 0x0000000617177223 */ /* 0x000fc80000000018 */
[----:B-----5:R-:W-:Y:S01]  /*0e00*/  FFMA R21, R8, R7, R23 ;  /* 0x0000000708157223 */ /* 0x020fe20000000017 */
[----:B------:R-:W-:Y:S06]  /*0e10*/  BAR.SYNC.DEFER_BLOCKING 0x0 ;  /* 0x0000000000007b1d */ /* 0x000fec0000010000 */
.L_x_0:
[----:B------:R-:W0:Y:S01]  /*0e20*/  LDCU UR5, c[0x0][0x3a0] ;  /* 0x00007400ff0577ac */ /* 0x000e220008000800 */
[----:B------:R-:W-:Y:S02]  /*0e30*/  IADD3 R4, PT, PT, R3, UR9, RZ ;  /* 0x0000000903047c10 */ /* 0x000fe4000fffe0ff */
[----:B------:R-:W-:Y:S01]  /*0e40*/  IADD3 R2, PT, PT, R0, UR8, RZ ;  /* 0x0000000800027c10 */ /* 0x000fe2000fffe0ff */
[----:B------:R-:W1:Y:S01]  /*0e50*/  LDCU UR4, c[0x0][0x398] ;  /* 0x00007300ff0477ac */ /* 0x000e620008000800 */
[----:B0-----:R-:W-:-:S04]  /*0e60*/  ISETP.GE.U32.AND P0, PT, R4, UR5, PT ;  /* 0x0000000504007c0c */ /* 0x001fc8000bf06070 */
[----:B-1----:R-:W-:-:S13]  /*0e70*/  ISETP.GE.U32.OR P0, PT, R2, UR4, P0 ;  /* 0x0000000402007c0c */ /* 0x002fda0008706470 */
[----:B------:R-:W-:Y:S05]  /*0e80*/  @P0 EXIT ;  /* 0x000000000000094d */ /* 0x000fea0003800000 */
[----:B------:R-:W0:Y:S01]  /*0e90*/  LDCU.64 UR6, c[0x0][0x390] ;  /* 0x00007200ff0677ac */ /* 0x000e220008000a00 */
[----:B------:R-:W-:Y:S01]  /*0ea0*/  IMAD R0, R0, UR5, R3 ;  /* 0x0000000500007c24 */ /* 0x000fe2000f8e0203 */
[----:B------:R-:W-:-:S06]  /*0eb0*/  UIMAD UR4, UR8, UR5, UR9 ;  /* 0x00000005080472a4 */ /* 0x000fcc000f8e0209 */
[----:B------:R-:W-:-:S04]  /*0ec0*/  IADD3 R0, P0, PT, R0, UR4, RZ ;  /* 0x0000000400007c10 */ /* 0x000fc8000ff1e0ff */
[----:B------:R-:W-:Y:S02]  /*0ed0*/  IADD3.X R3, PT, PT, RZ, RZ, RZ, P0, !PT ;  /* 0x000000ffff037210 */ /* 0x000fe400007fe4ff */
[----:B0-----:R-:W-:-:S04]  /*0ee0*/  LEA R2, P0, R0, UR6, 0x2 ;  /* 0x0000000600027c11 */ /* 0x001fc8000f8010ff */
[----:B------:R-:W-:-:S05]  /*0ef0*/  LEA.HI.X R3, R0, UR7, R3, 0x2, P0 ;  /* 0x0000000700037c11 */ /* 0x000fca00080f1403 */
[----:B------:R-:W-:Y:S01]  /*0f00*/  STG.E desc[UR16][R2.64], R21 ;  /* 0x0000001502007986 */ /* 0x000fe2000c101910 */
[----:B------:R-:W-:Y:S05]  /*0f10*/  EXIT ;  /* 0x000000000000794d */ /* 0x000fea0003800000 */
.L_x_3:
[----:B------:R-:W-:-:S00]  /*0f20*/  BRA `(.L_x_3) ;  /* 0xfffffffc00fc7947 */ /* 0x000fc0000383ffff */
[----:B------:R-:W-:-:S00]  /*0f30*/  NOP ;  /* 0x0000000000007918 */ /* 0x000fc00000000000 */
        /* <DEDUP_REMOVED lines=12> */
.L_x_4:


//--------------------- .nv.shared._Z28matrix_multiplication_kernelPKfS0_Pfiii --------------------------
	.section	.nv.shared._Z28matrix_multiplication_kernelPKfS0_Pfiii,"aw",@nobits
	.sectionflags	@""
	.align	4
.nv.shared._Z28matrix_multiplication_kernelPKfS0_Pfiii:
	.zero		3072


//--------------------- .nv.shared.reserved.0     --------------------------
	.section	.nv.shared.reserved.0,"aw",@nobits
	.weak		__nv_reservedSMEM_offset_0_alias
	.size		__nv_reservedSMEM_offset_0_alias, 0, 64
	.other		__nv_reservedSMEM_offset_0_alias,@"STO_CUDA_RESERVED_SHARED STV_DEFAULT"
__nv_reservedSMEM_offset_0_alias:
	.zero		0
	.zero		64


//--------------------- .nv.constant0._Z28matrix_multiplication_kernelPKfS0_Pfiii --------------------------
	.section	.nv.constant0._Z28matrix_multiplication_kernelPKfS0_Pfiii,"a",@progbits
	.sectionflags	@""
	.align	4
.nv.constant0._Z28matrix_multiplication_kernelPKfS0_Pfiii:
	.zero		932


//--------------------- SYMBOLS --------------------------

	.type		.nv.reservedSmem.offset0,@object
	.size		.nv.reservedSmem.offset0,0x4
	.type		.nv.reservedSmem.cap,@object
	.size		.nv.reservedSmem.cap,0x4
